//
// Generated by NVIDIA NVVM Compiler
//
// Compiler Build ID: CL-36424714
// Cuda compilation tools, release 13.0, V13.0.88
// Based on NVVM 20.0.0
//

.version 9.0
.target sm_100
.address_size 64

	// .globl	_Z8myKernelP10TestStructPi

.visible .entry _Z8myKernelP10TestStructPi(
	.param .u64 .ptr .align 1 _Z8myKernelP10TestStructPi_param_0,
	.param .u64 .ptr .align 1 _Z8myKernelP10TestStructPi_param_1
)
{
	.reg .pred 	%p<4>;
	.reg .b32 	%r<19>;
	.reg .b64 	%rd<5>;

	ld.param.u64 	%rd1, [_Z8myKernelP10TestStructPi_param_0];
	ld.param.u64 	%rd2, [_Z8myKernelP10TestStructPi_param_1];
	mov.u32 	%r1, %ctaid.y;
	mov.u32 	%r2, %ntid.y;
	mul.lo.s32 	%r3, %r1, %r2;
	mov.u32 	%r4, %tid.y;
	mov.u32 	%r5, %ctaid.x;
	mov.u32 	%r6, %ntid.x;
	mul.lo.s32 	%r7, %r5, %r6;
	mov.u32 	%r9, %tid.x;
	or.b32  	%r11, %r3, %r4;
	setp.ne.s32 	%p1, %r11, 0;
	neg.s32 	%r12, %r9;
	setp.ne.s32 	%p2, %r7, %r12;
	or.pred  	%p3, %p1, %p2;
	@%p3 bra 	$L__BB0_2;
	cvta.to.global.u64 	%rd3, %rd1;
	cvta.to.global.u64 	%rd4, %rd2;
	mov.b32 	%r13, 101;
	st.global.u32 	[%rd3], %r13;
	mov.b32 	%r14, 102;
	st.global.u32 	[%rd3+4], %r14;
	mov.b32 	%r15, 103;
	st.global.u32 	[%rd3+8], %r15;
	mov.b32 	%r16, 1011;
	st.global.u32 	[%rd4], %r16;
	mov.b32 	%r17, 1022;
	st.global.u32 	[%rd4+4], %r17;
	mov.b32 	%r18, 1033;
	st.global.u32 	[%rd4+8], %r18;
$L__BB0_2:
	ret;

}


// ===== COMPILED SASS (sm_100) =====

	.target	sm_100

	.elftype	@"ET_EXEC"


//--------------------- .note.nv.tkinfo           --------------------------
	.section	.note.nv.tkinfo,"",@"SHT_NOTE"
	.sectionflags	@"SHF_NOTE_NV_TKINFO"
	.tkinfo
        /*0018*/ 	.word	0x00000002
        /*0030*/ 	.string	""
        /*0030*/ 	.string	"ptxas"
        /*0030*/ 	.string	"Cuda compilation tools, release 13.0, V13.0.88"
        /*0030*/ 	.string	"Build cuda_13.0.r13.0/compiler.36424714_0"
        /*0030*/ 	.string	"-arch sm_100 -m 64 "



//--------------------- .note.nv.cuinfo           --------------------------
	.section	.note.nv.cuinfo,"",@"SHT_NOTE"
	.sectionflags	@"SHF_NOTE_NV_CUINFO"
        /*0018*/ 	.short	0x0002
        /*001a*/ 	.short	0x0064
        /*001c*/ 	.short	0x0082
	.zero		2


//--------------------- .nv.info                  --------------------------
	.section	.nv.info,"",@"SHT_CUDA_INFO"
	.align	4


	//----- nvinfo : EIATTR_REGCOUNT
	.align		4
        /*0000*/ 	.byte	0x04, 0x2f
        /*0002*/ 	.short	(.L_1 - .L_0)
	.align		4
.L_0:
        /*0004*/ 	.word	index@(_Z8myKernelP10TestStructPi)
        /*0008*/ 	.word	0x00000014


	//----- nvinfo : EIATTR_FRAME_SIZE
	.align		4
.L_1:
        /*000c*/ 	.byte	0x04, 0x11
        /*000e*/ 	.short	(.L_3 - .L_2)
	.align		4
.L_2:
        /*0010*/ 	.word	index@(_Z8myKernelP10TestStructPi)
        /*0014*/ 	.word	0x00000000


	//----- nvinfo : EIATTR_MIN_STACK_SIZE
	.align		4
.L_3:
        /*0018*/ 	.byte	0x04, 0x12
        /*001a*/ 	.short	(.L_5 - .L_4)
	.align		4
.L_4:
        /*001c*/ 	.word	index@(_Z8myKernelP10TestStructPi)
        /*0020*/ 	.word	0x00000000
.L_5:


//--------------------- .nv.compat                --------------------------
	.section	.nv.compat,"",@"SHT_CUDA_COMPAT_INFO"
	.align	4
        /*0000*/ 	.byte	0x02, 0x09, 0x00, 0x00, 0x02, 0x02, 0x01, 0x00, 0x02, 0x05, 0x05, 0x00, 0x03, 0x07, 0x01, 0x01
        /*0010*/ 	.byte	0x02, 0x03, 0x00, 0x00, 0x02, 0x06, 0x01, 0x00, 0x04, 0x0b, 0x08, 0x00, 0x09, 0x00, 0x00, 0x00
        /*0020*/ 	.byte	0x00, 0x00, 0x00, 0x00


//--------------------- .nv.info._Z8myKernelP10TestStructPi --------------------------
	.section	.nv.info._Z8myKernelP10TestStructPi,"",@"SHT_CUDA_INFO"
	.sectionflags	@""
	.align	4


	//----- nvinfo : EIATTR_CUDA_API_VERSION
	.align		4
        /*0000*/ 	.byte	0x04, 0x37
        /*0002*/ 	.short	(.L_7 - .L_6)
.L_6:
        /*0004*/ 	.word	0x00000082


	//----- nvinfo : EIATTR_KPARAM_INFO
	.align		4
.L_7:
        /*0008*/ 	.byte	0x04, 0x17
        /*000a*/ 	.short	(.L_9 - .L_8)
.L_8:
        /*000c*/ 	.word	0x00000000
        /*0010*/ 	.short	0x0001
        /*0012*/ 	.short	0x0008
        /*0014*/ 	.byte	0x00, 0xf5, 0x21, 0x00


	//----- nvinfo : EIATTR_KPARAM_INFO
	.align		4
.L_9:
        /*0018*/ 	.byte	0x04, 0x17
        /*001a*/ 	.short	(.L_11 - .L_10)
.L_10:
        /*001c*/ 	.word	0x00000000
        /*0020*/ 	.short	0x0000
        /*0022*/ 	.short	0x0000
        /*0024*/ 	.byte	0x00, 0xf5, 0x21, 0x00


	//----- nvinfo : EIATTR_SPARSE_MMA_MASK
	.align		4
.L_11:
        /*0028*/ 	.byte	0x03, 0x50
        /*002a*/ 	.short	0x0000


	//----- nvinfo : EIATTR_MAXREG_COUNT
	.align		4
        /*002c*/ 	.byte	0x03, 0x1b
        /*002e*/ 	.short	0x00ff


	//----- nvinfo : EIATTR_MERCURY_ISA_VERSION
	.align		4
        /*0030*/ 	.byte	0x03, 0x5f
        /*0032*/ 	.short	0x0101


	//----- nvinfo : EIATTR_VRC_CTA_INIT_COUNT
	.align		4
        /*0034*/ 	.byte	0x02, 0x4a
	.zero		1
	.zero		1


	//----- nvinfo : EIATTR_EXIT_INSTR_OFFSETS
	.align		4
        /*0038*/ 	.byte	0x04, 0x1c
        /*003a*/ 	.short	(.L_13 - .L_12)


	//   ....[0]....
.L_12:
        /*003c*/ 	.word	0x000000c0


	//   ....[1]....
        /*0040*/ 	.word	0x000001c0


	//----- nvinfo : EIATTR_CBANK_PARAM_SIZE
	.align		4
.L_13:
        /*0044*/ 	.byte	0x03, 0x19
        /*0046*/ 	.short	0x0010


	//----- nvinfo : EIATTR_PARAM_CBANK
	.align		4
        /*0048*/ 	.byte	0x04, 0x0a
        /*004a*/ 	.short	(.L_15 - .L_14)
	.align		4
.L_14:
        /*004c*/ 	.word	index@(.nv.constant0._Z8myKernelP10TestStructPi)
        /*0050*/ 	.short	0x0380
        /*0052*/ 	.short	0x0010


	//----- nvinfo : EIATTR_SW_WAR
	.align		4
.L_15:
        /*0054*/ 	.byte	0x04, 0x36
        /*0056*/ 	.short	(.L_17 - .L_16)
.L_16:
        /*0058*/ 	.word	0x00000008
.L_17:


//--------------------- .nv.callgraph             --------------------------
	.section	.nv.callgraph,"",@"SHT_CUDA_CALLGRAPH"
	.align	4
	.sectionentsize	8
	.align		4
        /*0000*/ 	.word	0x00000000
	.align		4
        /*0004*/ 	.word	0xffffffff
	.align		4
        /*0008*/ 	.word	0x00000000
	.align		4
        /*000c*/ 	.word	0xfffffffe
	.align		4
        /*0010*/ 	.word	0x00000000
	.align		4
        /*0014*/ 	.word	0xfffffffd
	.align		4
        /*0018*/ 	.word	0x00000000
	.align		4
        /*001c*/ 	.word	0xfffffffc


//--------------------- .text._Z8myKernelP10TestStructPi --------------------------
	.section	.text._Z8myKernelP10TestStructPi,"ax",@progbits
	.align	128
        .global         _Z8myKernelP10TestStructPi
        .type           _Z8myKernelP10TestStructPi,@function
        .size           _Z8myKernelP10TestStructPi,(.L_x_1 - _Z8myKernelP10TestStructPi)
        .other          _Z8myKernelP10TestStructPi,@"STO_CUDA_ENTRY STV_DEFAULT"
_Z8myKernelP10TestStructPi:
.text._Z8myKernelP10TestStructPi:
[----:B------:R-:W-:Y:S01]  /*0000*/  LDC R1, c[0x0][0x37c] ;  /* 0x0000df00ff017b82 */ /* 0x000fe20000000800 */
[----:B------:R-:W0:Y:S07]  /*0010*/  S2R R0, SR_TID.X ;  /* 0x0000000000007919 */ /* 0x000e2e0000002100 */
[----:B------:R-:W1:Y:S01]  /*0020*/  S2UR UR4, SR_CTAID.Y ;  /* 0x00000000000479c3 */ /* 0x000e620000002600 */
[----:B------:R-:W1:Y:S01]  /*0030*/  LDCU UR5, c[0x0][0x364] ;  /* 0x00006c80ff0577ac */ /* 0x000e620008000800 */
[----:B------:R-:W2:Y:S01]  /*0040*/  S2R R2, SR_TID.Y ;  /* 0x0000000000027919 */ /* 0x000ea20000002200 */
[----:B------:R-:W3:Y:S05]  /*0050*/  LDCU UR7, c[0x0][0x360] ;  /* 0x00006c00ff0777ac */ /* 0x000eea0008000800 */
[----:B------:R-:W3:Y:S01]  /*0060*/  S2UR UR6, SR_CTAID.X ;  /* 0x00000000000679c3 */ /* 0x000ee20000002500 */
[----:B-1----:R-:W-:Y:S01]  /*0070*/  UIMAD UR4, UR4, UR5, URZ ;  /* 0x00000005040472a4 */ /* 0x002fe2000f8e02ff */
[----:B0-----:R-:W-:Y:S01]  /*0080*/  IMAD.MOV R0, RZ, RZ, -R0 ;  /* 0x000000ffff007224 */ /* 0x001fe200078e0a00 */
[----:B---3--:R-:W-:-:S04]  /*0090*/  UIMAD UR5, UR6, UR7, URZ ;  /* 0x00000007060572a4 */ /* 0x008fc8000f8e02ff */
[----:B--2---:R-:W-:-:S04]  /*00a0*/  LOP3.LUT P0, RZ, R2, UR4, RZ, 0xfc, !PT ;  /* 0x0000000402ff7c12 */ /* 0x004fc8000f80fcff */
[----:B------:R-:W-:-:S13]  /*00b0*/  ISETP.NE.OR P0, PT, R0, UR5, P0 ;  /* 0x0000000500007c0c */ /* 0x000fda0008705670 */
[----:B------:R-:W-:Y:S05]  /*00c0*/  @P0 EXIT ;  /* 0x000000000000094d */ /* 0x000fea0003800000 */
[----:B------:R-:W0:Y:S01]  /*00d0*/  LDC.64 R2, c[0x0][0x380] ;  /* 0x0000e000ff027b82 */ /* 0x000e220000000a00 */
[----:B------:R-:W0:Y:S01]  /*00e0*/  LDCU.64 UR4, c[0x0][0x358] ;  /* 0x00006b00ff0477ac */ /* 0x000e220008000a00 */
[----:B------:R-:W-:Y:S02]  /*00f0*/  HFMA2 R7, -RZ, RZ, 0, 6.020069122314453125e-06 ;  /* 0x00000065ff077431 */ /* 0x000fe400000001ff */
[----:B------:R-:W-:Y:S02]  /*0100*/  IMAD.MOV.U32 R9, RZ, RZ, 0x66 ;  /* 0x00000066ff097424 */ /* 0x000fe400078e00ff */
[----:B------:R-:W-:Y:S01]  /*0110*/  HFMA2 R15, -RZ, RZ, 0, 6.091594696044921875e-05 ;  /* 0x000003feff0f7431 */ /* 0x000fe200000001ff */
[----:B------:R-:W-:Y:S01]  /*0120*/  MOV R11, 0x67 ;  /* 0x00000067000b7802 */ /* 0x000fe20000000f00 */
[----:B------:R-:W-:Y:S01]  /*0130*/  IMAD.MOV.U32 R13, RZ, RZ, 0x3f3 ;  /* 0x000003f3ff0d7424 */ /* 0x000fe200078e00ff */
[----:B------:R-:W1:Y:S01]  /*0140*/  LDC.64 R4, c[0x0][0x388] ;  /* 0x0000e200ff047b82 */ /* 0x000e620000000a00 */
[----:B------:R-:W-:Y:S01]  /*0150*/  IMAD.MOV.U32 R17, RZ, RZ, 0x409 ;  /* 0x00000409ff117424 */ /* 0x000fe200078e00ff */
[----:B0-----:R-:W-:Y:S04]  /*0160*/  STG.E desc[UR4][R2.64], R7 ;  /* 0x0000000702007986 */ /* 0x001fe8000c101904 */
[----:B------:R-:W-:Y:S04]  /*0170*/  STG.E desc[UR4][R2.64+0x4], R9 ;  /* 0x0000040902007986 */ /* 0x000fe8000c101904 */
[----:B------:R-:W-:Y:S04]  /*0180*/  STG.E desc[UR4][R2.64+0x8], R11 ;  /* 0x0000080b02007986 */ /* 0x000fe8000c101904 */
[----:B-1----:R-:W-:Y:S04]  /*0190*/  STG.E desc[UR4][R4.64], R13 ;  /* 0x0000000d04007986 */ /* 0x002fe8000c101904 */
[----:B------:R-:W-:Y:S04]  /*01a0*/  STG.E desc[UR4][R4.64+0x4], R15 ;  /* 0x0000040f04007986 */ /* 0x000fe8000c101904 */
[----:B------:R-:W-:Y:S01]  /*01b0*/  STG.E desc[UR4][R4.64+0x8], R17 ;  /* 0x0000081104007986 */ /* 0x000fe2000c101904 */
[----:B------:R-:W-:Y:S05]  /*01c0*/  EXIT ;  /* 0x000000000000794d */ /* 0x000fea0003800000 */
.L_x_0:
[----:B------:R-:W-:-:S00]  /*01d0*/  BRA `(.L_x_0) ;  /* 0xfffffffc00fc7947 */ /* 0x000fc0000383ffff */
[----:B------:R-:W-:-:S00]  /*01e0*/  NOP ;  /* 0x0000000000007918 */ /* 0x000fc00000000000 */
        /* <DEDUP_REMOVED lines=9> */
.L_x_1:


//--------------------- .nv.shared.reserved.0     --------------------------
	.section	.nv.shared.reserved.0,"aw",@nobits
	.weak		__nv_reservedSMEM_offset_0_alias
	.size		__nv_reservedSMEM_offset_0_alias, 0, 64
	.other		__nv_reservedSMEM_offset_0_alias,@"STO_CUDA_RESERVED_SHARED STV_DEFAULT"
__nv_reservedSMEM_offset_0_alias:
	.zero		0
	.zero		64


//--------------------- .nv.constant0._Z8myKernelP10TestStructPi --------------------------
	.section	.nv.constant0._Z8myKernelP10TestStructPi,"a",@progbits
	.sectionflags	@""
	.align	4
.nv.constant0._Z8myKernelP10TestStructPi:
	.zero		912


//--------------------- SYMBOLS --------------------------

	.type		.nv.reservedSmem.offset0,@object
	.size		.nv.reservedSmem.offset0,0x4
